//
// Generated by NVIDIA NVVM Compiler
//
// Compiler Build ID: CL-36424714
// Cuda compilation tools, release 13.0, V13.0.88
// Based on NVVM 20.0.0
//

.version 9.0
.target sm_100
.address_size 64

	// .globl	gradient_kernel

.visible .entry gradient_kernel(
	.param .u32 gradient_kernel_param_0,
	.param .u32 gradient_kernel_param_1,
	.param .u32 gradient_kernel_param_2,
	.param .u32 gradient_kernel_param_3,
	.param .u32 gradient_kernel_param_4,
	.param .u32 gradient_kernel_param_5,
	.param .u64 .ptr .align 1 gradient_kernel_param_6,
	.param .u64 .ptr .align 1 gradient_kernel_param_7,
	.param .u64 .ptr .align 1 gradient_kernel_param_8
)
{
	.reg .pred 	%p<4>;
	.reg .b32 	%r<47>;
	.reg .b64 	%rd<51>;
	.reg .b64 	%fd<55>;

	ld.param.u32 	%r4, [gradient_kernel_param_0];
	ld.param.u32 	%r5, [gradient_kernel_param_1];
	ld.param.u32 	%r6, [gradient_kernel_param_2];
	ld.param.u32 	%r7, [gradient_kernel_param_4];
	ld.param.u64 	%rd4, [gradient_kernel_param_6];
	ld.param.u64 	%rd5, [gradient_kernel_param_7];
	ld.param.u64 	%rd6, [gradient_kernel_param_8];
	cvta.to.global.u64 	%rd1, %rd6;
	cvta.to.global.u64 	%rd2, %rd4;
	cvta.to.global.u64 	%rd3, %rd5;
	mov.u32 	%r8, %tid.x;
	mov.u32 	%r9, %ctaid.x;
	mov.u32 	%r10, %ntid.x;
	mad.lo.s32 	%r1, %r9, %r10, %r8;
	mov.u32 	%r11, %tid.y;
	mov.u32 	%r12, %ctaid.y;
	mov.u32 	%r13, %ntid.y;
	mad.lo.s32 	%r2, %r12, %r13, %r11;
	mov.u32 	%r14, %tid.z;
	mov.u32 	%r15, %ctaid.z;
	mov.u32 	%r16, %ntid.z;
	mad.lo.s32 	%r3, %r15, %r16, %r14;
	setp.eq.s32 	%p1, %r4, 3;
	@%p1 bra 	$L__BB0_5;
	setp.eq.s32 	%p2, %r4, 2;
	@%p2 bra 	$L__BB0_4;
	setp.ne.s32 	%p3, %r4, 1;
	@%p3 bra 	$L__BB0_6;
	add.s32 	%r38, %r2, 4;
	mul.lo.s32 	%r39, %r38, %r5;
	add.s32 	%r40, %r3, 4;
	mul.lo.s32 	%r41, %r40, %r5;
	mul.lo.s32 	%r42, %r41, %r6;
	mul.lo.s32 	%r43, %r7, %r1;
	mul.wide.s32 	%rd39, %r43, 8;
	add.s64 	%rd40, %rd3, %rd39;
	ld.global.f64 	%fd37, [%rd40];
	cvt.s64.s32 	%rd41, %r42;
	cvt.s64.s32 	%rd42, %r39;
	cvt.s64.s32 	%rd43, %r1;
	add.s64 	%rd44, %rd42, %rd43;
	add.s64 	%rd45, %rd44, %rd41;
	shl.b64 	%rd46, %rd45, 3;
	add.s64 	%rd47, %rd46, %rd2;
	ld.global.f64 	%fd38, [%rd47+16];
	mul.f64 	%fd39, %fd37, %fd38;
	add.s64 	%rd48, %rd1, %rd46;
	st.global.f64 	[%rd48+32], %fd39;
	add.s32 	%r44, %r1, %r39;
	add.s32 	%r45, %r44, %r42;
	add.s32 	%r46, %r45, 2;
	mul.wide.s32 	%rd49, %r46, 8;
	add.s64 	%rd50, %rd2, %rd49;
	ld.global.f64 	%fd40, [%rd50+8];
	ld.global.f64 	%fd41, [%rd40+8];
	fma.rn.f64 	%fd42, %fd40, %fd41, %fd39;
	st.global.f64 	[%rd48+32], %fd42;
	ld.global.f64 	%fd43, [%rd50+16];
	ld.global.f64 	%fd44, [%rd40+16];
	fma.rn.f64 	%fd45, %fd43, %fd44, %fd42;
	st.global.f64 	[%rd48+32], %fd45;
	ld.global.f64 	%fd46, [%rd50+24];
	ld.global.f64 	%fd47, [%rd40+24];
	fma.rn.f64 	%fd48, %fd46, %fd47, %fd45;
	st.global.f64 	[%rd48+32], %fd48;
	ld.global.f64 	%fd49, [%rd50+32];
	ld.global.f64 	%fd50, [%rd40+32];
	fma.rn.f64 	%fd51, %fd49, %fd50, %fd48;
	st.global.f64 	[%rd48+32], %fd51;
	ld.global.f64 	%fd52, [%rd50+40];
	ld.global.f64 	%fd53, [%rd40+40];
	fma.rn.f64 	%fd54, %fd52, %fd53, %fd51;
	st.global.f64 	[%rd48+32], %fd54;
	bra.uni 	$L__BB0_6;
$L__BB0_4:
	add.s32 	%r27, %r3, 4;
	mul.lo.s32 	%r28, %r27, %r5;
	mul.lo.s32 	%r29, %r28, %r6;
	add.s32 	%r30, %r1, %r29;
	add.s32 	%r31, %r2, 4;
	mul.lo.s32 	%r32, %r31, %r5;
	mul.lo.s32 	%r33, %r7, %r2;
	mul.wide.s32 	%rd19, %r33, 8;
	add.s64 	%rd20, %rd3, %rd19;
	ld.global.f64 	%fd19, [%rd20];
	shl.b32 	%r34, %r5, 1;
	cvt.s64.s32 	%rd21, %r34;
	cvt.s64.s32 	%rd22, %r29;
	cvt.s64.s32 	%rd23, %r32;
	cvt.s64.s32 	%rd24, %r1;
	add.s64 	%rd25, %rd23, %rd24;
	add.s64 	%rd26, %rd25, %rd22;
	sub.s64 	%rd27, %rd26, %rd21;
	shl.b64 	%rd28, %rd27, 3;
	add.s64 	%rd29, %rd2, %rd28;
	ld.global.f64 	%fd20, [%rd29+32];
	mul.f64 	%fd21, %fd19, %fd20;
	shl.b64 	%rd30, %rd26, 3;
	add.s64 	%rd31, %rd1, %rd30;
	st.global.f64 	[%rd31+32], %fd21;
	sub.s32 	%r35, %r32, %r5;
	add.s32 	%r36, %r30, %r35;
	add.s32 	%r37, %r36, 4;
	mul.wide.s32 	%rd32, %r37, 8;
	add.s64 	%rd33, %rd2, %rd32;
	ld.global.f64 	%fd22, [%rd33];
	ld.global.f64 	%fd23, [%rd20+8];
	fma.rn.f64 	%fd24, %fd22, %fd23, %fd21;
	st.global.f64 	[%rd31+32], %fd24;
	mul.wide.s32 	%rd34, %r5, 8;
	add.s64 	%rd35, %rd33, %rd34;
	ld.global.f64 	%fd25, [%rd35];
	ld.global.f64 	%fd26, [%rd20+16];
	fma.rn.f64 	%fd27, %fd25, %fd26, %fd24;
	st.global.f64 	[%rd31+32], %fd27;
	add.s64 	%rd36, %rd35, %rd34;
	ld.global.f64 	%fd28, [%rd36];
	ld.global.f64 	%fd29, [%rd20+24];
	fma.rn.f64 	%fd30, %fd28, %fd29, %fd27;
	st.global.f64 	[%rd31+32], %fd30;
	add.s64 	%rd37, %rd36, %rd34;
	ld.global.f64 	%fd31, [%rd37];
	ld.global.f64 	%fd32, [%rd20+32];
	fma.rn.f64 	%fd33, %fd31, %fd32, %fd30;
	st.global.f64 	[%rd31+32], %fd33;
	add.s64 	%rd38, %rd37, %rd34;
	ld.global.f64 	%fd34, [%rd38];
	ld.global.f64 	%fd35, [%rd20+40];
	fma.rn.f64 	%fd36, %fd34, %fd35, %fd33;
	st.global.f64 	[%rd31+32], %fd36;
	bra.uni 	$L__BB0_6;
$L__BB0_5:
	add.s32 	%r17, %r2, 4;
	mad.lo.s32 	%r18, %r17, %r5, %r1;
	add.s32 	%r19, %r3, 4;
	mul.lo.s32 	%r20, %r19, %r5;
	mad.lo.s32 	%r21, %r20, %r6, %r18;
	add.s32 	%r22, %r21, 4;
	mul.lo.s32 	%r23, %r7, %r3;
	mul.wide.s32 	%rd7, %r23, 8;
	add.s64 	%rd8, %rd3, %rd7;
	ld.global.f64 	%fd1, [%rd8];
	mul.lo.s32 	%r24, %r6, %r5;
	shl.b32 	%r25, %r24, 1;
	sub.s32 	%r26, %r22, %r25;
	mul.wide.s32 	%rd9, %r26, 8;
	add.s64 	%rd10, %rd2, %rd9;
	ld.global.f64 	%fd2, [%rd10];
	mul.f64 	%fd3, %fd1, %fd2;
	mul.wide.s32 	%rd11, %r22, 8;
	add.s64 	%rd12, %rd1, %rd11;
	st.global.f64 	[%rd12], %fd3;
	mul.wide.s32 	%rd13, %r24, 8;
	add.s64 	%rd14, %rd10, %rd13;
	ld.global.f64 	%fd4, [%rd14];
	ld.global.f64 	%fd5, [%rd8+8];
	fma.rn.f64 	%fd6, %fd4, %fd5, %fd3;
	st.global.f64 	[%rd12], %fd6;
	add.s64 	%rd15, %rd14, %rd13;
	ld.global.f64 	%fd7, [%rd15];
	ld.global.f64 	%fd8, [%rd8+16];
	fma.rn.f64 	%fd9, %fd7, %fd8, %fd6;
	st.global.f64 	[%rd12], %fd9;
	add.s64 	%rd16, %rd15, %rd13;
	ld.global.f64 	%fd10, [%rd16];
	ld.global.f64 	%fd11, [%rd8+24];
	fma.rn.f64 	%fd12, %fd10, %fd11, %fd9;
	st.global.f64 	[%rd12], %fd12;
	add.s64 	%rd17, %rd16, %rd13;
	ld.global.f64 	%fd13, [%rd17];
	ld.global.f64 	%fd14, [%rd8+32];
	fma.rn.f64 	%fd15, %fd13, %fd14, %fd12;
	st.global.f64 	[%rd12], %fd15;
	add.s64 	%rd18, %rd17, %rd13;
	ld.global.f64 	%fd16, [%rd18];
	ld.global.f64 	%fd17, [%rd8+40];
	fma.rn.f64 	%fd18, %fd16, %fd17, %fd15;
	st.global.f64 	[%rd12], %fd18;
$L__BB0_6:
	ret;

}


// ===== COMPILED SASS (sm_100) =====

	.target	sm_100

	.elftype	@"ET_EXEC"


//--------------------- .note.nv.tkinfo           --------------------------
	.section	.note.nv.tkinfo,"",@"SHT_NOTE"
	.sectionflags	@"SHF_NOTE_NV_TKINFO"
	.tkinfo
        /*0018*/ 	.word	0x00000002
        /*0030*/ 	.string	""
        /*0030*/ 	.string	"ptxas"
        /*0030*/ 	.string	"Cuda compilation tools, release 13.0, V13.0.88"
        /*0030*/ 	.string	"Build cuda_13.0.r13.0/compiler.36424714_0"
        /*0030*/ 	.string	"-arch sm_100 -m 64 "



//--------------------- .note.nv.cuinfo           --------------------------
	.section	.note.nv.cuinfo,"",@"SHT_NOTE"
	.sectionflags	@"SHF_NOTE_NV_CUINFO"
        /*0018*/ 	.short	0x0002
        /*001a*/ 	.short	0x0064
        /*001c*/ 	.short	0x0082
	.zero		2


//--------------------- .nv.info                  --------------------------
	.section	.nv.info,"",@"SHT_CUDA_INFO"
	.align	4


	//----- nvinfo : EIATTR_REGCOUNT
	.align		4
        /*0000*/ 	.byte	0x04, 0x2f
        /*0002*/ 	.short	(.L_1 - .L_0)
	.align		4
.L_0:
        /*0004*/ 	.word	index@(gradient_kernel)
        /*0008*/ 	.word	0x00000016


	//----- nvinfo : EIATTR_FRAME_SIZE
	.align		4
.L_1:
        /*000c*/ 	.byte	0x04, 0x11
        /*000e*/ 	.short	(.L_3 - .L_2)
	.align		4
.L_2:
        /*0010*/ 	.word	index@(gradient_kernel)
        /*0014*/ 	.word	0x00000000


	//----- nvinfo : EIATTR_MIN_STACK_SIZE
	.align		4
.L_3:
        /*0018*/ 	.byte	0x04, 0x12
        /*001a*/ 	.short	(.L_5 - .L_4)
	.align		4
.L_4:
        /*001c*/ 	.word	index@(gradient_kernel)
        /*0020*/ 	.word	0x00000000
.L_5:


//--------------------- .nv.compat                --------------------------
	.section	.nv.compat,"",@"SHT_CUDA_COMPAT_INFO"
	.align	4
        /*0000*/ 	.byte	0x02, 0x09, 0x00, 0x00, 0x02, 0x02, 0x01, 0x00, 0x02, 0x05, 0x05, 0x00, 0x03, 0x07, 0x01, 0x01
        /*0010*/ 	.byte	0x02, 0x03, 0x00, 0x00, 0x02, 0x06, 0x01, 0x00, 0x04, 0x0b, 0x08, 0x00, 0x01, 0x00, 0x00, 0x00
        /*0020*/ 	.byte	0x00, 0x00, 0x00, 0x00


//--------------------- .nv.info.gradient_kernel  --------------------------
	.section	.nv.info.gradient_kernel,"",@"SHT_CUDA_INFO"
	.sectionflags	@""
	.align	4


	//----- nvinfo : EIATTR_CUDA_API_VERSION
	.align		4
        /*0000*/ 	.byte	0x04, 0x37
        /*0002*/ 	.short	(.L_7 - .L_6)
.L_6:
        /*0004*/ 	.word	0x00000082


	//----- nvinfo : EIATTR_KPARAM_INFO
	.align		4
.L_7:
        /*0008*/ 	.byte	0x04, 0x17
        /*000a*/ 	.short	(.L_9 - .L_8)
.L_8:
        /*000c*/ 	.word	0x00000000
        /*0010*/ 	.short	0x0008
        /*0012*/ 	.short	0x0028
        /*0014*/ 	.byte	0x00, 0xf5, 0x21, 0x00


	//----- nvinfo : EIATTR_KPARAM_INFO
	.align		4
.L_9:
        /*0018*/ 	.byte	0x04, 0x17
        /*001a*/ 	.short	(.L_11 - .L_10)
.L_10:
        /*001c*/ 	.word	0x00000000
        /*0020*/ 	.short	0x0007
        /*0022*/ 	.short	0x0020
        /*0024*/ 	.byte	0x00, 0xf5, 0x21, 0x00


	//----- nvinfo : EIATTR_KPARAM_INFO
	.align		4
.L_11:
        /*0028*/ 	.byte	0x04, 0x17
        /*002a*/ 	.short	(.L_13 - .L_12)
.L_12:
        /*002c*/ 	.word	0x00000000
        /*0030*/ 	.short	0x0006
        /*0032*/ 	.short	0x0018
        /*0034*/ 	.byte	0x00, 0xf5, 0x21, 0x00


	//----- nvinfo : EIATTR_KPARAM_INFO
	.align		4
.L_13:
        /*0038*/ 	.byte	0x04, 0x17
        /*003a*/ 	.short	(.L_15 - .L_14)
.L_14:
        /*003c*/ 	.word	0x00000000
        /*0040*/ 	.short	0x0005
        /*0042*/ 	.short	0x0014
        /*0044*/ 	.byte	0x00, 0xf0, 0x11, 0x00


	//----- nvinfo : EIATTR_KPARAM_INFO
	.align		4
.L_15:
        /*0048*/ 	.byte	0x04, 0x17
        /*004a*/ 	.short	(.L_17 - .L_16)
.L_16:
        /*004c*/ 	.word	0x00000000
        /*0050*/ 	.short	0x0004
        /*0052*/ 	.short	0x0010
        /*0054*/ 	.byte	0x00, 0xf0, 0x11, 0x00


	//----- nvinfo : EIATTR_KPARAM_INFO
	.align		4
.L_17:
        /*0058*/ 	.byte	0x04, 0x17
        /*005a*/ 	.short	(.L_19 - .L_18)
.L_18:
        /*005c*/ 	.word	0x00000000
        /*0060*/ 	.short	0x0003
        /*0062*/ 	.short	0x000c
        /*0064*/ 	.byte	0x00, 0xf0, 0x11, 0x00


	//----- nvinfo : EIATTR_KPARAM_INFO
	.align		4
.L_19:
        /*0068*/ 	.byte	0x04, 0x17
        /*006a*/ 	.short	(.L_21 - .L_20)
.L_20:
        /*006c*/ 	.word	0x00000000
        /*0070*/ 	.short	0x0002
        /*0072*/ 	.short	0x0008
        /*0074*/ 	.byte	0x00, 0xf0, 0x11, 0x00


	//----- nvinfo : EIATTR_KPARAM_INFO
	.align		4
.L_21:
        /*0078*/ 	.byte	0x04, 0x17
        /*007a*/ 	.short	(.L_23 - .L_22)
.L_22:
        /*007c*/ 	.word	0x00000000
        /*0080*/ 	.short	0x0001
        /*0082*/ 	.short	0x0004
        /*0084*/ 	.byte	0x00, 0xf0, 0x11, 0x00


	//----- nvinfo : EIATTR_KPARAM_INFO
	.align		4
.L_23:
        /*0088*/ 	.byte	0x04, 0x17
        /*008a*/ 	.short	(.L_25 - .L_24)
.L_24:
        /*008c*/ 	.word	0x00000000
        /*0090*/ 	.short	0x0000
        /*0092*/ 	.short	0x0000
        /*0094*/ 	.byte	0x00, 0xf0, 0x11, 0x00


	//----- nvinfo : EIATTR_SPARSE_MMA_MASK
	.align		4
.L_25:
        /*0098*/ 	.byte	0x03, 0x50
        /*009a*/ 	.short	0x0000


	//----- nvinfo : EIATTR_MAXREG_COUNT
	.align		4
        /*009c*/ 	.byte	0x03, 0x1b
        /*009e*/ 	.short	0x00ff


	//----- nvinfo : EIATTR_MERCURY_ISA_VERSION
	.align		4
        /*00a0*/ 	.byte	0x03, 0x5f
        /*00a2*/ 	.short	0x0101


	//----- nvinfo : EIATTR_VRC_CTA_INIT_COUNT
	.align		4
        /*00a4*/ 	.byte	0x02, 0x4a
	.zero		1
	.zero		1


	//----- nvinfo : EIATTR_EXIT_INSTR_OFFSETS
	.align		4
        /*00a8*/ 	.byte	0x04, 0x1c
        /*00aa*/ 	.short	(.L_27 - .L_26)


	//   ....[0]....
.L_26:
        /*00ac*/ 	.word	0x00000140


	//   ....[1]....
        /*00b0*/ 	.word	0x00000490


	//   ....[2]....
        /*00b4*/ 	.word	0x00000850


	//   ....[3]....
        /*00b8*/ 	.word	0x00000b40


	//----- nvinfo : EIATTR_CBANK_PARAM_SIZE
	.align		4
.L_27:
        /*00bc*/ 	.byte	0x03, 0x19
        /*00be*/ 	.short	0x0030


	//----- nvinfo : EIATTR_PARAM_CBANK
	.align		4
        /*00c0*/ 	.byte	0x04, 0x0a
        /*00c2*/ 	.short	(.L_29 - .L_28)
	.align		4
.L_28:
        /*00c4*/ 	.word	index@(.nv.constant0.gradient_kernel)
        /*00c8*/ 	.short	0x0380
        /*00ca*/ 	.short	0x0030


	//----- nvinfo : EIATTR_SW_WAR
	.align		4
.L_29:
        /*00cc*/ 	.byte	0x04, 0x36
        /*00ce*/ 	.short	(.L_31 - .L_30)
.L_30:
        /*00d0*/ 	.word	0x00000008
.L_31:


//--------------------- .nv.callgraph             --------------------------
	.section	.nv.callgraph,"",@"SHT_CUDA_CALLGRAPH"
	.align	4
	.sectionentsize	8
	.align		4
        /*0000*/ 	.word	0x00000000
	.align		4
        /*0004*/ 	.word	0xffffffff
	.align		4
        /*0008*/ 	.word	0x00000000
	.align		4
        /*000c*/ 	.word	0xfffffffe
	.align		4
        /*0010*/ 	.word	0x00000000
	.align		4
        /*0014*/ 	.word	0xfffffffd
	.align		4
        /*0018*/ 	.word	0x00000000
	.align		4
        /*001c*/ 	.word	0xfffffffc


//--------------------- .text.gradient_kernel     --------------------------
	.section	.text.gradient_kernel,"ax",@progbits
	.align	128
        .global         gradient_kernel
        .type           gradient_kernel,@function
        .size           gradient_kernel,(.L_x_3 - gradient_kernel)
        .other          gradient_kernel,@"STO_CUDA_ENTRY STV_DEFAULT"
gradient_kernel:
.text.gradient_kernel:
[----:B------:R-:W-:Y:S08]  /*0000*/  LDC R1, c[0x0][0x37c] ;  /* 0x0000df00ff017b82 */ /* 0x000ff00000000800 */
[----:B------:R-:W0:Y:S01]  /*0010*/  LDC R6, c[0x0][0x380] ;  /* 0x0000e000ff067b82 */ /* 0x000e220000000800 */
[----:B------:R-:W1:Y:S01]  /*0020*/  S2R R4, SR_TID.X ;  /* 0x0000000000047919 */ /* 0x000e620000002100 */
[----:B------:R-:W2:Y:S01]  /*0030*/  LDCU.64 UR4, c[0x0][0x358] ;  /* 0x00006b00ff0477ac */ /* 0x000ea20008000a00 */
[----:B------:R-:W3:Y:S05]  /*0040*/  S2R R7, SR_TID.Y ;  /* 0x0000000000077919 */ /* 0x000eea0000002200 */
[----:B------:R-:W1:Y:S01]  /*0050*/  LDC R3, c[0x0][0x360] ;  /* 0x0000d800ff037b82 */ /* 0x000e620000000800 */
[----:B------:R-:W4:Y:S07]  /*0060*/  S2R R5, SR_TID.Z ;  /* 0x0000000000057919 */ /* 0x000f2e0000002300 */
[----:B------:R-:W3:Y:S08]  /*0070*/  LDC R0, c[0x0][0x364] ;  /* 0x0000d900ff007b82 */ /* 0x000ef00000000800 */
[----:B------:R-:W1:Y:S01]  /*0080*/  S2UR UR6, SR_CTAID.X ;  /* 0x00000000000679c3 */ /* 0x000e620000002500 */
[----:B0-----:R-:W-:-:S07]  /*0090*/  ISETP.NE.AND P0, PT, R6, 0x3, PT ;  /* 0x000000030600780c */ /* 0x001fce0003f05270 */
[----:B------:R-:W3:Y:S08]  /*00a0*/  S2UR UR7, SR_CTAID.Y ;  /* 0x00000000000779c3 */ /* 0x000ef00000002600 */
[----:B------:R-:W4:Y:S08]  /*00b0*/  S2UR UR8, SR_CTAID.Z ;  /* 0x00000000000879c3 */ /* 0x000f300000002700 */
[----:B------:R-:W4:Y:S01]  /*00c0*/  LDC R2, c[0x0][0x368] ;  /* 0x0000da00ff027b82 */ /* 0x000f220000000800 */
[----:B-1----:R-:W-:-:S02]  /*00d0*/  IMAD R4, R3, UR6, R4 ;  /* 0x0000000603047c24 */ /* 0x002fc4000f8e0204 */
[----:B---3--:R-:W-:Y:S02]  /*00e0*/  IMAD R7, R0, UR7, R7 ;  /* 0x0000000700077c24 */ /* 0x008fe4000f8e0207 */
[----:B----4-:R-:W-:Y:S01]  /*00f0*/  IMAD R5, R2, UR8, R5 ;  /* 0x0000000802057c24 */ /* 0x010fe2000f8e0205 */
[----:B--2---:R-:W-:Y:S06]  /*0100*/  @!P0 BRA `(.L_x_0) ;  /* 0x0000000400d48947 */ /* 0x004fec0003800000 */
[----:B------:R-:W-:-:S13]  /*0110*/  ISETP.NE.AND P0, PT, R6, 0x2, PT ;  /* 0x000000020600780c */ /* 0x000fda0003f05270 */
[----:B------:R-:W-:Y:S05]  /*0120*/  @!P0 BRA `(.L_x_1) ;  /* 0x0000000000dc8947 */ /* 0x000fea0003800000 */
[----:B------:R-:W-:-:S13]  /*0130*/  ISETP.NE.AND P0, PT, R6, 0x1, PT ;  /* 0x000000010600780c */ /* 0x000fda0003f05270 */
[----:B------:R-:W-:Y:S05]  /*0140*/  @P0 EXIT ;  /* 0x000000000000094d */ /* 0x000fea0003800000 */
[----:B------:R-:W0:Y:S01]  /*0150*/  LDCU UR6, c[0x0][0x384] ;  /* 0x00007080ff0677ac */ /* 0x000e220008000800 */
[----:B------:R-:W-:Y:S01]  /*0160*/  IADD3 R5, PT, PT, R5, 0x4, RZ ;  /* 0x0000000405057810 */ /* 0x000fe20007ffe0ff */
[----:B------:R-:W1:Y:S01]  /*0170*/  LDC.64 R2, c[0x0][0x3a0] ;  /* 0x0000e800ff027b82 */ /* 0x000e620000000a00 */
[----:B------:R-:W-:Y:S01]  /*0180*/  IADD3 R7, PT, PT, R7, 0x4, RZ ;  /* 0x0000000407077810 */ /* 0x000fe20007ffe0ff */
[----:B------:R-:W2:Y:S01]  /*0190*/  LDCU UR7, c[0x0][0x388] ;  /* 0x00007100ff0777ac */ /* 0x000ea20008000800 */
[----:B------:R-:W-:Y:S01]  /*01a0*/  SHF.R.S32.HI R8, RZ, 0x1f, R4 ;  /* 0x0000001fff087819 */ /* 0x000fe20000011404 */
[----:B------:R-:W3:Y:S04]  /*01b0*/  LDCU UR8, c[0x0][0x390] ;  /* 0x00007200ff0877ac */ /* 0x000ee80008000800 */
[----:B------:R-:W4:Y:S01]  /*01c0*/  LDC.64 R12, c[0x0][0x398] ;  /* 0x0000e600ff0c7b82 */ /* 0x000f220000000a00 */
[----:B------:R-:W5:Y:S01]  /*01d0*/  LDCU.64 UR10, c[0x0][0x398] ;  /* 0x00007300ff0a77ac */ /* 0x000f620008000a00 */
[----:B0-----:R-:W-:-:S02]  /*01e0*/  IMAD R0, R5, UR6, RZ ;  /* 0x0000000605007c24 */ /* 0x001fc4000f8e02ff */
[----:B------:R-:W-:Y:S02]  /*01f0*/  IMAD R5, R7, UR6, RZ ;  /* 0x0000000607057c24 */ /* 0x000fe4000f8e02ff */
[----:B--2---:R-:W-:Y:S01]  /*0200*/  IMAD R0, R0, UR7, RZ ;  /* 0x0000000700007c24 */ /* 0x004fe2000f8e02ff */
[----:B------:R-:W0:Y:S02]  /*0210*/  LDCU.64 UR6, c[0x0][0x3a8] ;  /* 0x00007500ff0677ac */ /* 0x000e240008000a00 */
[----:B------:R-:W-:Y:S02]  /*0220*/  SHF.R.S32.HI R7, RZ, 0x1f, R5 ;  /* 0x0000001fff077819 */ /* 0x000fe40000011405 */
[----:B------:R-:W-:Y:S02]  /*0230*/  SHF.R.S32.HI R6, RZ, 0x1f, R0 ;  /* 0x0000001fff067819 */ /* 0x000fe40000011400 */
[----:B------:R-:W-:-:S04]  /*0240*/  IADD3 R16, P0, P1, R0, R5, R4 ;  /* 0x0000000500107210 */ /* 0x000fc8000791e004 */
[----:B------:R-:W-:Y:S02]  /*0250*/  IADD3.X R7, PT, PT, R6, R7, R8, P0, P1 ;  /* 0x0000000706077210 */ /* 0x000fe400007e2408 */
[C---:B------:R-:W-:Y:S02]  /*0260*/  SHF.L.U32 R14, R16.reuse, 0x3, RZ ;  /* 0x00000003100e7819 */ /* 0x040fe400000006ff */
[----:B------:R-:W-:Y:S01]  /*0270*/  SHF.L.U64.HI R16, R16, 0x3, R7 ;  /* 0x0000000310107819 */ /* 0x000fe20000010207 */
[----:B---3--:R-:W-:Y:S01]  /*0280*/  IMAD R7, R4, UR8, RZ ;  /* 0x0000000804077c24 */ /* 0x008fe2000f8e02ff */
[----:B-----5:R-:W-:-:S03]  /*0290*/  IADD3 R10, P0, PT, R14, UR10, RZ ;  /* 0x0000000a0e0a7c10 */ /* 0x020fc6000ff1e0ff */
[----:B-1----:R-:W-:Y:S01]  /*02a0*/  IMAD.WIDE R2, R7, 0x8, R2 ;  /* 0x0000000807027825 */ /* 0x002fe200078e0202 */
[----:B------:R-:W-:-:S04]  /*02b0*/  IADD3.X R11, PT, PT, R16, UR11, RZ, P0, !PT ;  /* 0x0000000b100b7c10 */ /* 0x000fc800087fe4ff */
[----:B------:R-:W2:Y:S04]  /*02c0*/  LDG.E.64 R6, desc[UR4][R2.64] ;  /* 0x0000000402067981 */ /* 0x000ea8000c1e1b00 */
[----:B------:R-:W2:Y:S01]  /*02d0*/  LDG.E.64 R8, desc[UR4][R10.64+0x10] ;  /* 0x000010040a087981 */ /* 0x000ea2000c1e1b00 */
[----:B------:R-:W-:Y:S02]  /*02e0*/  IADD3 R0, PT, PT, R0, R4, R5 ;  /* 0x0000000400007210 */ /* 0x000fe40007ffe005 */
[----:B0-----:R-:W-:-:S03]  /*02f0*/  IADD3 R4, P0, PT, R14, UR6, RZ ;  /* 0x000000060e047c10 */ /* 0x001fc6000ff1e0ff */
[----:B------:R-:W-:Y:S01]  /*0300*/  VIADD R15, R0, 0x2 ;  /* 0x00000002000f7836 */ /* 0x000fe20000000000 */
[----:B------:R-:W-:Y:S01]  /*0310*/  IADD3.X R5, PT, PT, R16, UR7, RZ, P0, !PT ;  /* 0x0000000710057c10 */ /* 0x000fe200087fe4ff */
[----:B--2---:R-:W-:Y:S02]  /*0320*/  DMUL R8, R6, R8 ;  /* 0x0000000806087228 */ /* 0x004fe40000000000 */
[----:B----4-:R-:W-:-:S05]  /*0330*/  IMAD.WIDE R6, R15, 0x8, R12 ;  /* 0x000000080f067825 */ /* 0x010fca00078e020c */
[----:B------:R0:W-:Y:S04]  /*0340*/  STG.E.64 desc[UR4][R4.64+0x20], R8 ;  /* 0x0000200804007986 */ /* 0x0001e8000c101b04 */
[----:B------:R-:W2:Y:S04]  /*0350*/  LDG.E.64 R12, desc[UR4][R2.64+0x8] ;  /* 0x00000804020c7981 */ /* 0x000ea8000c1e1b00 */
[----:B------:R-:W2:Y:S02]  /*0360*/  LDG.E.64 R10, desc[UR4][R6.64+0x8] ;  /* 0x00000804060a7981 */ /* 0x000ea4000c1e1b00 */
[----:B--2---:R-:W-:-:S07]  /*0370*/  DFMA R10, R10, R12, R8 ;  /* 0x0000000c0a0a722b */ /* 0x004fce0000000008 */
[----:B------:R1:W-:Y:S04]  /*0380*/  STG.E.64 desc[UR4][R4.64+0x20], R10 ;  /* 0x0000200a04007986 */ /* 0x0003e8000c101b04 */
[----:B------:R-:W2:Y:S04]  /*0390*/  LDG.E.64 R12, desc[UR4][R6.64+0x10] ;  /* 0x00001004060c7981 */ /* 0x000ea8000c1e1b00 */
[----:B------:R-:W2:Y:S02]  /*03a0*/  LDG.E.64 R14, desc[UR4][R2.64+0x10] ;  /* 0x00001004020e7981 */ /* 0x000ea4000c1e1b00 */
[----:B--2---:R-:W-:-:S07]  /*03b0*/  DFMA R12, R12, R14, R10 ;  /* 0x0000000e0c0c722b */ /* 0x004fce000000000a */
[----:B------:R-:W-:Y:S04]  /*03c0*/  STG.E.64 desc[UR4][R4.64+0x20], R12 ;  /* 0x0000200c04007986 */ /* 0x000fe8000c101b04 */
[----:B------:R-:W2:Y:S04]  /*03d0*/  LDG.E.64 R14, desc[UR4][R6.64+0x18] ;  /* 0x00001804060e7981 */ /* 0x000ea8000c1e1b00 */
[----:B------:R-:W2:Y:S02]  /*03e0*/  LDG.E.64 R16, desc[UR4][R2.64+0x18] ;  /* 0x0000180402107981 */ /* 0x000ea4000c1e1b00 */
[----:B--2---:R-:W-:-:S07]  /*03f0*/  DFMA R14, R14, R16, R12 ;  /* 0x000000100e0e722b */ /* 0x004fce000000000c */
[----:B------:R-:W-:Y:S04]  /*0400*/  STG.E.64 desc[UR4][R4.64+0x20], R14 ;  /* 0x0000200e04007986 */ /* 0x000fe8000c101b04 */
[----:B0-----:R-:W2:Y:S04]  /*0410*/  LDG.E.64 R8, desc[UR4][R6.64+0x20] ;  /* 0x0000200406087981 */ /* 0x001ea8000c1e1b00 */
[----:B------:R-:W2:Y:S02]  /*0420*/  LDG.E.64 R16, desc[UR4][R2.64+0x20] ;  /* 0x0000200402107981 */ /* 0x000ea4000c1e1b00 */
[----:B--2---:R-:W-:-:S07]  /*0430*/  DFMA R8, R8, R16, R14 ;  /* 0x000000100808722b */ /* 0x004fce000000000e */
[----:B------:R-:W-:Y:S04]  /*0440*/  STG.E.64 desc[UR4][R4.64+0x20], R8 ;  /* 0x0000200804007986 */ /* 0x000fe8000c101b04 */
[----:B-1----:R-:W2:Y:S04]  /*0450*/  LDG.E.64 R10, desc[UR4][R6.64+0x28] ;  /* 0x00002804060a7981 */ /* 0x002ea8000c1e1b00 */
[----:B------:R-:W2:Y:S02]  /*0460*/  LDG.E.64 R16, desc[UR4][R2.64+0x28] ;  /* 0x0000280402107981 */ /* 0x000ea4000c1e1b00 */
[----:B--2---:R-:W-:-:S07]  /*0470*/  DFMA R10, R10, R16, R8 ;  /* 0x000000100a0a722b */ /* 0x004fce0000000008 */
[----:B------:R-:W-:Y:S01]  /*0480*/  STG.E.64 desc[UR4][R4.64+0x20], R10 ;  /* 0x0000200a04007986 */ /* 0x000fe2000c101b04 */
[----:B------:R-:W-:Y:S05]  /*0490*/  EXIT ;  /* 0x000000000000794d */ /* 0x000fea0003800000 */
.L_x_1:
[----:B------:R-:W0:Y:S01]  /*04a0*/  LDC R0, c[0x0][0x384] ;  /* 0x0000e100ff007b82 */ /* 0x000e220000000800 */
[----:B------:R-:W1:Y:S01]  /*04b0*/  LDCU UR6, c[0x0][0x388] ;  /* 0x00007100ff0677ac */ /* 0x000e620008000800 */
[----:B------:R-:W-:Y:S02]  /*04c0*/  IADD3 R5, PT, PT, R5, 0x4, RZ ;  /* 0x0000000405057810 */ /* 0x000fe40007ffe0ff */
[----:B------:R-:W-:Y:S01]  /*04d0*/  IADD3 R9, PT, PT, R7, 0x4, RZ ;  /* 0x0000000407097810 */ /* 0x000fe20007ffe0ff */
[----:B------:R-:W2:Y:S01]  /*04e0*/  LDCU.64 UR8, c[0x0][0x398] ;  /* 0x00007300ff0877ac */ /* 0x000ea20008000a00 */
[----:B------:R-:W-:Y:S02]  /*04f0*/  SHF.R.S32.HI R10, RZ, 0x1f, R4 ;  /* 0x0000001fff0a7819 */ /* 0x000fe40000011404 */
[----:B------:R-:W3:Y:S01]  /*0500*/  LDC.64 R2, c[0x0][0x3a0] ;  /* 0x0000e800ff027b82 */ /* 0x000ee20000000a00 */
[----:B------:R-:W4:Y:S01]  /*0510*/  LDCU UR7, c[0x0][0x390] ;  /* 0x00007200ff0777ac */ /* 0x000f220008000800 */
[----:B0-----:R-:W-:-:S02]  /*0520*/  IMAD R5, R5, R0, RZ ;  /* 0x0000000005057224 */ /* 0x001fc400078e02ff */
[----:B------:R-:W-:Y:S02]  /*0530*/  IMAD R17, R9, R0, RZ ;  /* 0x0000000009117224 */ /* 0x000fe400078e02ff */
[----:B-1----:R-:W-:Y:S02]  /*0540*/  IMAD R15, R5, UR6, RZ ;  /* 0x00000006050f7c24 */ /* 0x002fe4000f8e02ff */
[----:B------:R-:W-:Y:S01]  /*0550*/  IMAD.SHL.U32 R8, R0, 0x2, RZ ;  /* 0x0000000200087824 */ /* 0x000fe200078e00ff */
[----:B------:R-:W-:Y:S01]  /*0560*/  SHF.R.S32.HI R9, RZ, 0x1f, R17 ;  /* 0x0000001fff097819 */ /* 0x000fe20000011411 */
[----:B----4-:R-:W-:Y:S01]  /*0570*/  IMAD R7, R7, UR7, RZ ;  /* 0x0000000707077c24 */ /* 0x010fe2000f8e02ff */
[----:B------:R-:W-:Y:S01]  /*0580*/  SHF.R.S32.HI R6, RZ, 0x1f, R15 ;  /* 0x0000001fff067819 */ /* 0x000fe2000001140f */
[----:B------:R-:W0:Y:S01]  /*0590*/  LDCU.64 UR6, c[0x0][0x3a8] ;  /* 0x00007500ff0677ac */ /* 0x000e220008000a00 */
[----:B------:R-:W-:Y:S01]  /*05a0*/  IADD3 R5, P0, P1, R15, R17, R4 ;  /* 0x000000110f057210 */ /* 0x000fe2000791e004 */
[----:B---3--:R-:W-:-:S03]  /*05b0*/  IMAD.WIDE R2, R7, 0x8, R2 ;  /* 0x0000000807027825 */ /* 0x008fc600078e0202 */
[----:B------:R-:W-:Y:S02]  /*05c0*/  IADD3.X R6, PT, PT, R6, R9, R10, P0, P1 ;  /* 0x0000000906067210 */ /* 0x000fe400007e240a */
[----:B------:R-:W-:Y:S01]  /*05d0*/  SHF.R.S32.HI R9, RZ, 0x1f, R8 ;  /* 0x0000001fff097819 */ /* 0x000fe20000011408 */
[----:B------:R-:W1:Y:S01]  /*05e0*/  LDC.64 R10, c[0x0][0x398] ;  /* 0x0000e600ff0a7b82 */ /* 0x000e620000000a00 */
[----:B------:R-:W-:-:S04]  /*05f0*/  IADD3 R8, P0, PT, -R8, R5, RZ ;  /* 0x0000000508087210 */ /* 0x000fc80007f1e1ff */
[----:B------:R-:W-:Y:S02]  /*0600*/  IADD3.X R9, PT, PT, ~R9, R6, RZ, P0, !PT ;  /* 0x0000000609097210 */ /* 0x000fe400007fe5ff */
[----:B--2---:R-:W-:-:S04]  /*0610*/  LEA R12, P0, R8, UR8, 0x3 ;  /* 0x00000008080c7c11 */ /* 0x004fc8000f8018ff */
[----:B------:R-:W-:Y:S02]  /*0620*/  LEA.HI.X R13, R8, UR9, R9, 0x3, P0 ;  /* 0x00000009080d7c11 */ /* 0x000fe400080f1c09 */
[----:B------:R-:W2:Y:S04]  /*0630*/  LDG.E.64 R8, desc[UR4][R2.64] ;  /* 0x0000000402087981 */ /* 0x000ea8000c1e1b00 */
[----:B------:R-:W2:Y:S01]  /*0640*/  LDG.E.64 R12, desc[UR4][R12.64+0x20] ;  /* 0x000020040c0c7981 */ /* 0x000ea2000c1e1b00 */
[----:B------:R-:W-:-:S04]  /*0650*/  IADD3 R7, PT, PT, R17, -R0, RZ ;  /* 0x8000000011077210 */ /* 0x000fc80007ffe0ff */
[----:B------:R-:W-:Y:S02]  /*0660*/  IADD3 R7, PT, PT, R7, R4, R15 ;  /* 0x0000000407077210 */ /* 0x000fe40007ffe00f */
[----:B0-----:R-:W-:-:S03]  /*0670*/  LEA R4, P0, R5, UR6, 0x3 ;  /* 0x0000000605047c11 */ /* 0x001fc6000f8018ff */
[----:B------:R-:W-:Y:S01]  /*0680*/  VIADD R7, R7, 0x4 ;  /* 0x0000000407077836 */ /* 0x000fe20000000000 */
[----:B------:R-:W-:-:S03]  /*0690*/  LEA.HI.X R5, R5, UR7, R6, 0x3, P0 ;  /* 0x0000000705057c11 */ /* 0x000fc600080f1c06 */
[----:B-1----:R-:W-:Y:S01]  /*06a0*/  IMAD.WIDE R10, R7, 0x8, R10 ;  /* 0x00000008070a7825 */ /* 0x002fe200078e020a */
[----:B--2---:R-:W-:-:S07]  /*06b0*/  DMUL R8, R8, R12 ;  /* 0x0000000c08087228 */ /* 0x004fce0000000000 */
[----:B------:R0:W-:Y:S04]  /*06c0*/  STG.E.64 desc[UR4][R4.64+0x20], R8 ;  /* 0x0000200804007986 */ /* 0x0001e8000c101b04 */
[----:B------:R-:W2:Y:S04]  /*06d0*/  LDG.E.64 R12, desc[UR4][R2.64+0x8] ;  /* 0x00000804020c7981 */ /* 0x000ea8000c1e1b00 */
[----:B------:R-:W2:Y:S02]  /*06e0*/  LDG.E.64 R6, desc[UR4][R10.64] ;  /* 0x000000040a067981 */ /* 0x000ea4000c1e1b00 */
[----:B--2---:R-:W-:Y:S01]  /*06f0*/  DFMA R6, R6, R12, R8 ;  /* 0x0000000c0606722b */ /* 0x004fe20000000008 */
[----:B------:R-:W-:-:S06]  /*0700*/  IMAD.WIDE R12, R0, 0x8, R10 ;  /* 0x00000008000c7825 */ /* 0x000fcc00078e020a */
[----:B------:R1:W-:Y:S04]  /*0710*/  STG.E.64 desc[UR4][R4.64+0x20], R6 ;  /* 0x0000200604007986 */ /* 0x0003e8000c101b04 */
[----:B------:R-:W2:Y:S04]  /*0720*/  LDG.E.64 R14, desc[UR4][R12.64] ;  /* 0x000000040c0e7981 */ /* 0x000ea8000c1e1b00 */
[----:B------:R-:W2:Y:S02]  /*0730*/  LDG.E.64 R16, desc[UR4][R2.64+0x10] ;  /* 0x0000100402107981 */ /* 0x000ea4000c1e1b00 */
[----:B--2---:R-:W-:Y:S01]  /*0740*/  DFMA R14, R14, R16, R6 ;  /* 0x000000100e0e722b */ /* 0x004fe20000000006 */
[----:B------:R-:W-:-:S06]  /*0750*/  IMAD.WIDE R16, R0, 0x8, R12 ;  /* 0x0000000800107825 */ /* 0x000fcc00078e020c */
[----:B------:R2:W-:Y:S04]  /*0760*/  STG.E.64 desc[UR4][R4.64+0x20], R14 ;  /* 0x0000200e04007986 */ /* 0x0005e8000c101b04 */
[----:B0-----:R-:W3:Y:S04]  /*0770*/  LDG.E.64 R8, desc[UR4][R16.64] ;  /* 0x0000000410087981 */ /* 0x001ee8000c1e1b00 */
[----:B------:R-:W3:Y:S01]  /*0780*/  LDG.E.64 R18, desc[UR4][R2.64+0x18] ;  /* 0x0000180402127981 */ /* 0x000ee2000c1e1b00 */
[----:B------:R-:W-:Y:S01]  /*0790*/  IMAD.WIDE R10, R0, 0x8, R16 ;  /* 0x00000008000a7825 */ /* 0x000fe200078e0210 */
[----:B---3--:R-:W-:-:S07]  /*07a0*/  DFMA R8, R8, R18, R14 ;  /* 0x000000120808722b */ /* 0x008fce000000000e */
[----:B------:R-:W-:Y:S04]  /*07b0*/  STG.E.64 desc[UR4][R4.64+0x20], R8 ;  /* 0x0000200804007986 */ /* 0x000fe8000c101b04 */
[----:B-1----:R-:W3:Y:S04]  /*07c0*/  LDG.E.64 R6, desc[UR4][R10.64] ;  /* 0x000000040a067981 */ /* 0x002ee8000c1e1b00 */
[----:B------:R-:W3:Y:S02]  /*07d0*/  LDG.E.64 R12, desc[UR4][R2.64+0x20] ;  /* 0x00002004020c7981 */ /* 0x000ee4000c1e1b00 */
[----:B---3--:R-:W-:Y:S01]  /*07e0*/  DFMA R6, R6, R12, R8 ;  /* 0x0000000c0606722b */ /* 0x008fe20000000008 */
[----:B------:R-:W-:-:S06]  /*07f0*/  IMAD.WIDE R12, R0, 0x8, R10 ;  /* 0x00000008000c7825 */ /* 0x000fcc00078e020a */
[----:B------:R-:W-:Y:S04]  /*0800*/  STG.E.64 desc[UR4][R4.64+0x20], R6 ;  /* 0x0000200604007986 */ /* 0x000fe8000c101b04 */
[----:B------:R-:W3:Y:S04]  /*0810*/  LDG.E.64 R12, desc[UR4][R12.64] ;  /* 0x000000040c0c7981 */ /* 0x000ee8000c1e1b00 */
[----:B--2---:R-:W3:Y:S02]  /*0820*/  LDG.E.64 R14, desc[UR4][R2.64+0x28] ;  /* 0x00002804020e7981 */ /* 0x004ee4000c1e1b00 */
[----:B---3--:R-:W-:-:S07]  /*0830*/  DFMA R14, R12, R14, R6 ;  /* 0x0000000e0c0e722b */ /* 0x008fce0000000006 */
[----:B------:R-:W-:Y:S01]  /*0840*/  STG.E.64 desc[UR4][R4.64+0x20], R14 ;  /* 0x0000200e04007986 */ /* 0x000fe2000c101b04 */
[----:B------:R-:W-:Y:S05]  /*0850*/  EXIT ;  /* 0x000000000000794d */ /* 0x000fea0003800000 */
.L_x_0:
[----:B------:R-:W0:Y:S01]  /*0860*/  LDC R0, c[0x0][0x388] ;  /* 0x0000e200ff007b82 */ /* 0x000e220000000800 */
[----:B------:R-:W1:Y:S01]  /*0870*/  LDCU UR6, c[0x0][0x384] ;  /* 0x00007080ff0677ac */ /* 0x000e620008000800 */
[----:B------:R-:W-:Y:S01]  /*0880*/  IADD3 R9, PT, PT, R7, 0x4, RZ ;  /* 0x0000000407097810 */ /* 0x000fe20007ffe0ff */
[----:B------:R-:W2:Y:S05]  /*0890*/  LDCU UR7, c[0x0][0x390] ;  /* 0x00007200ff0777ac */ /* 0x000eaa0008000800 */
[----:B------:R-:W3:Y:S08]  /*08a0*/  LDC.64 R2, c[0x0][0x3a0] ;  /* 0x0000e800ff027b82 */ /* 0x000ef00000000a00 */
[----:B------:R-:W4:Y:S01]  /*08b0*/  LDC.64 R6, c[0x0][0x398] ;  /* 0x0000e600ff067b82 */ /* 0x000f220000000a00 */
[----:B-1----:R-:W-:Y:S01]  /*08c0*/  IMAD R9, R9, UR6, R4 ;  /* 0x0000000609097c24 */ /* 0x002fe2000f8e0204 */
[C---:B------:R-:W-:Y:S01]  /*08d0*/  IADD3 R4, PT, PT, R5.reuse, 0x4, RZ ;  /* 0x0000000405047810 */ /* 0x040fe20007ffe0ff */
[----:B--2---:R-:W-:-:S05]  /*08e0*/  IMAD R5, R5, UR7, RZ ;  /* 0x0000000705057c24 */ /* 0x004fca000f8e02ff */
[----:B------:R-:W1:Y:S01]  /*08f0*/  LDC.64 R10, c[0x0][0x3a8] ;  /* 0x0000ea00ff0a7b82 */ /* 0x000e620000000a00 */
[----:B0-----:R-:W-:-:S04]  /*0900*/  IMAD R0, R0, UR6, RZ ;  /* 0x0000000600007c24 */ /* 0x001fc8000f8e02ff */
[----:B------:R-:W-:Y:S02]  /*0910*/  IMAD R9, R4, R0, R9 ;  /* 0x0000000004097224 */ /* 0x000fe400078e0209 */
[----:B---3--:R-:W-:-:S03]  /*0920*/  IMAD.WIDE R2, R5, 0x8, R2 ;  /* 0x0000000805027825 */ /* 0x008fc600078e0202 */
[----:B------:R-:W-:Y:S02]  /*0930*/  IADD3 R13, PT, PT, R9, 0x4, RZ ;  /* 0x00000004090d7810 */ /* 0x000fe40007ffe0ff */
[----:B------:R-:W2:Y:S03]  /*0940*/  LDG.E.64 R4, desc[UR4][R2.64] ;  /* 0x0000000402047981 */ /* 0x000ea6000c1e1b00 */
[----:B------:R-:W-:-:S04]  /*0950*/  IMAD R9, R0, -0x2, R13 ;  /* 0xfffffffe00097824 */ /* 0x000fc800078e020d */
[----:B----4-:R-:W-:-:S05]  /*0960*/  IMAD.WIDE R6, R9, 0x8, R6 ;  /* 0x0000000809067825 */ /* 0x010fca00078e0206 */
[----:B------:R-:W2:Y:S02]  /*0970*/  LDG.E.64 R8, desc[UR4][R6.64] ;  /* 0x0000000406087981 */ /* 0x000ea4000c1e1b00 */
[----:B--2---:R-:W-:Y:S01]  /*0980*/  DMUL R8, R4, R8 ;  /* 0x0000000804087228 */ /* 0x004fe20000000000 */
[----:B-1----:R-:W-:-:S04]  /*0990*/  IMAD.WIDE R4, R13, 0x8, R10 ;  /* 0x000000080d047825 */ /* 0x002fc800078e020a */
[C---:B------:R-:W-:Y:S02]  /*09a0*/  IMAD.WIDE R10, R0.reuse, 0x8, R6 ;  /* 0x00000008000a7825 */ /* 0x040fe400078e0206 */
        /* <DEDUP_REMOVED lines=12> */
[----:B------:R-:W3:Y:S02]  /*0a70*/  LDG.E.64 R10, desc[UR4][R2.64+0x18] ;  /* 0x00001804020a7981 */ /* 0x000ee4000c1e1b00 */
[----:B---3--:R-:W-:Y:S01]  /*0a80*/  DFMA R8, R8, R10, R6 ;  /* 0x0000000a0808722b */ /* 0x008fe20000000006 */
[----:B------:R-:W-:-:S06]  /*0a90*/  IMAD.WIDE R10, R0, 0x8, R16 ;  /* 0x00000008000a7825 */ /* 0x000fcc00078e0210 */
        /* <DEDUP_REMOVED lines=11> */
.L_x_2:
[----:B------:R-:W-:-:S00]  /*0b50*/  BRA `(.L_x_2) ;  /* 0xfffffffc00fc7947 */ /* 0x000fc0000383ffff */
[----:B------:R-:W-:-:S00]  /*0b60*/  NOP ;  /* 0x0000000000007918 */ /* 0x000fc00000000000 */
        /* <DEDUP_REMOVED lines=9> */
.L_x_3:


//--------------------- .nv.shared.reserved.0     --------------------------
	.section	.nv.shared.reserved.0,"aw",@nobits
	.weak		__nv_reservedSMEM_offset_0_alias
	.size		__nv_reservedSMEM_offset_0_alias, 0, 64
	.other		__nv_reservedSMEM_offset_0_alias,@"STO_CUDA_RESERVED_SHARED STV_DEFAULT"
__nv_reservedSMEM_offset_0_alias:
	.zero		0
	.zero		64


//--------------------- .nv.constant0.gradient_kernel --------------------------
	.section	.nv.constant0.gradient_kernel,"a",@progbits
	.sectionflags	@""
	.align	4
.nv.constant0.gradient_kernel:
	.zero		944


//--------------------- SYMBOLS --------------------------

	.type		.nv.reservedSmem.offset0,@object
	.size		.nv.reservedSmem.offset0,0x4
